	.headerflags	@"EF_CUDA_TEXMODE_UNIFIED EF_CUDA_64BIT_ADDRESS EF_CUDA_ACCELERATORS EF_CUDA_SM90 EF_CUDA_VIRTUAL_SM(EF_CUDA_SM90)"
	.elftype	@"ET_EXEC"


//--------------------- .nv.info                  --------------------------
	.section	.nv.info,"",@"SHT_CUDA_INFO"
	.align	4


	//----- nvinfo : EIATTR_REGCOUNT
	.align		4
        /*0000*/ 	.byte	0x04, 0x2f
        /*0002*/ 	.short	(.L_1 - .L_0)
	.align		4
.L_0:
        /*0004*/ 	.word	index@(triton_mm)
        /*0008*/ 	.word	0x00000028


	//----- nvinfo : EIATTR_MIN_STACK_SIZE
	.align		4
.L_1:
        /*000c*/ 	.byte	0x04, 0x12
        /*000e*/ 	.short	(.L_3 - .L_2)
	.align		4
.L_2:
        /*0010*/ 	.word	index@(triton_mm)
        /*0014*/ 	.word	0x00000000


	//----- nvinfo : EIATTR_FRAME_SIZE
	.align		4
.L_3:
        /*0018*/ 	.byte	0x04, 0x11
        /*001a*/ 	.short	(.L_5 - .L_4)
	.align		4
.L_4:
        /*001c*/ 	.word	index@(triton_mm)
        /*0020*/ 	.word	0x00000000


	//----- nvinfo : EIATTR_MIN_STACK_SIZE
	.align		4
.L_5:
        /*0024*/ 	.byte	0x04, 0x12
        /*0026*/ 	.short	(.L_7 - .L_6)
	.align		4
.L_6:
        /*0028*/ 	.word	index@(triton_mm)
        /*002c*/ 	.word	0x00000000
.L_7:


//--------------------- .nv.info.triton_mm        --------------------------
	.section	.nv.info.triton_mm,"",@"SHT_CUDA_INFO"
	.sectionflags	@""
	.align	4


	//----- nvinfo : EIATTR_CUDA_API_VERSION
	.align		4
        /*0000*/ 	.byte	0x04, 0x37
        /*0002*/ 	.short	(.L_9 - .L_8)
.L_8:
        /*0004*/ 	.word	0x0000007c


	//----- nvinfo : EIATTR_KPARAM_INFO
	.align		4
.L_9:
        /*0008*/ 	.byte	0x04, 0x17
        /*000a*/ 	.short	(.L_11 - .L_10)
.L_10:
        /*000c*/ 	.word	0x00000000
        /*0010*/ 	.short	0x0004
        /*0012*/ 	.short	0x001c
        /*0014*/ 	.byte	0x00, 0xf0, 0x11, 0x00


	//----- nvinfo : EIATTR_KPARAM_INFO
	.align		4
.L_11:
        /*0018*/ 	.byte	0x04, 0x17
        /*001a*/ 	.short	(.L_13 - .L_12)
.L_12:
        /*001c*/ 	.word	0x00000000
        /*0020*/ 	.short	0x0003
        /*0022*/ 	.short	0x0018
        /*0024*/ 	.byte	0x00, 0xf0, 0x11, 0x00


	//----- nvinfo : EIATTR_KPARAM_INFO
	.align		4
.L_13:
        /*0028*/ 	.byte	0x04, 0x17
        /*002a*/ 	.short	(.L_15 - .L_14)
.L_14:
        /*002c*/ 	.word	0x00000000
        /*0030*/ 	.short	0x0002
        /*0032*/ 	.short	0x0010
        /*0034*/ 	.byte	0x00, 0xf0, 0x21, 0x00


	//----- nvinfo : EIATTR_KPARAM_INFO
	.align		4
.L_15:
        /*0038*/ 	.byte	0x04, 0x17
        /*003a*/ 	.short	(.L_17 - .L_16)
.L_16:
        /*003c*/ 	.word	0x00000000
        /*0040*/ 	.short	0x0001
        /*0042*/ 	.short	0x0008
        /*0044*/ 	.byte	0x00, 0xf0, 0x21, 0x00


	//----- nvinfo : EIATTR_KPARAM_INFO
	.align		4
.L_17:
        /*0048*/ 	.byte	0x04, 0x17
        /*004a*/ 	.short	(.L_19 - .L_18)
.L_18:
        /*004c*/ 	.word	0x00000000
        /*0050*/ 	.short	0x0000
        /*0052*/ 	.short	0x0000
        /*0054*/ 	.byte	0x00, 0xf0, 0x21, 0x00


	//----- nvinfo : EIATTR_SPARSE_MMA_MASK
	.align		4
.L_19:
        /*0058*/ 	.byte	0x03, 0x50
        /*005a*/ 	.short	0x0000


	//----- nvinfo : EIATTR_MAXREG_COUNT
	.align		4
        /*005c*/ 	.byte	0x03, 0x1b
        /*005e*/ 	.short	0x00ff


	//----- nvinfo : EIATTR_COOP_GROUP_MASK_REGIDS
	.align		4
        /*0060*/ 	.byte	0x04, 0x29
        /*0062*/ 	.short	(.L_21 - .L_20)


	//   ....[0]....
.L_20:
        /*0064*/ 	.word	0xffffffff


	//----- nvinfo : EIATTR_COOP_GROUP_INSTR_OFFSETS
	.align		4
.L_21:
        /*0068*/ 	.byte	0x04, 0x28
        /*006a*/ 	.short	(.L_23 - .L_22)


	//   ....[0]....
.L_22:
        /*006c*/ 	.word	0x00000a50


	//----- nvinfo : EIATTR_EXIT_INSTR_OFFSETS
	.align		4
.L_23:
        /*0070*/ 	.byte	0x04, 0x1c
        /*0072*/ 	.short	(.L_25 - .L_24)


	//   ....[0]....
.L_24:
        /*0074*/ 	.word	0x00000050


	//   ....[1]....
        /*0078*/ 	.word	0x00002060


	//   ....[2]....
        /*007c*/ 	.word	0x000020c0


	//----- nvinfo : EIATTR_MAX_THREADS
	.align		4
.L_25:
        /*0080*/ 	.byte	0x04, 0x05
        /*0082*/ 	.short	(.L_27 - .L_26)
.L_26:
        /*0084*/ 	.word	0x00000100
        /*0088*/ 	.word	0x00000001
        /*008c*/ 	.word	0x00000001


	//----- nvinfo : EIATTR_CBANK_PARAM_SIZE
	.align		4
.L_27:
        /*0090*/ 	.byte	0x03, 0x19
        /*0092*/ 	.short	0x0020


	//----- nvinfo : EIATTR_PARAM_CBANK
	.align		4
        /*0094*/ 	.byte	0x04, 0x0a
        /*0096*/ 	.short	(.L_29 - .L_28)
	.align		4
.L_28:
        /*0098*/ 	.word	index@(.nv.constant0.triton_mm)
        /*009c*/ 	.short	0x0210
        /*009e*/ 	.short	0x0020


	//----- nvinfo : EIATTR_SW_WAR
	.align		4
.L_29:
        /*00a0*/ 	.byte	0x04, 0x36
        /*00a2*/ 	.short	(.L_31 - .L_30)
.L_30:
        /*00a4*/ 	.word	0x00000008
.L_31:


//--------------------- .nv.callgraph             --------------------------
	.section	.nv.callgraph,"",@"SHT_CUDA_CALLGRAPH"
	.align	4
	.sectionentsize	8
	.align		4
        /*0000*/ 	.word	0x00000000
	.align		4
        /*0004*/ 	.word	0xffffffff
	.align		4
        /*0008*/ 	.word	0x00000000
	.align		4
        /*000c*/ 	.word	0xfffffffe
	.align		4
        /*0010*/ 	.word	0x00000000
	.align		4
        /*0014*/ 	.word	0xfffffffd
	.align		4
        /*0018*/ 	.word	0x00000000
	.align		4
        /*001c*/ 	.word	0xfffffffc


//--------------------- .text.triton_mm           --------------------------
	.section	.text.triton_mm,"ax",@progbits
	.sectionflags	@"SHF_BARRIERS=1"
	.align	128
        .global         triton_mm
        .type           triton_mm,@function
        .size           triton_mm,(.L_x_2 - triton_mm)
        .other          triton_mm,@"STO_CUDA_ENTRY STV_DEFAULT"
triton_mm:
.text.triton_mm:
[----:B------:R-:W1:Y:S02]  /*0000*/  LDC R1, c[0x0][0x28] ;  /* 0x00000a00ff017b82 */ /* 0x000e640000000800 */
[----:B------:R-:W2:Y:S02]  /*0010*/  LDC.64 R2, c[0x0][0x228] ;  /* 0x00008a00ff027b82 */ /* 0x000ea40000000a00 */
[----:B--2---:R-:W-:-:S04]  /*0020*/  IMAD.IADD R0, R3, 0x1, R2 ;  /* 0x0000000103007824 */ /* 0x004fc800078e0202 */
[----:B------:R-:W-:-:S05]  /*0030*/  IMAD R2, R0, 0x3000, RZ ;  /* 0x0000300000027824 */ /* 0x000fca00078e02ff */
[----:B------:R-:W-:-:S13]  /*0040*/  ISETP.NE.AND P0, PT, R2, RZ, PT ;  /* 0x000000ff0200720c */ /* 0x000fda0003f05270 */
[----:B------:R-:W-:Y:S05]  /*0050*/  @!P0 EXIT ;  /* 0x000000000000894d */ /* 0x000fea0003800000 */
[----:B------:R-:W2:Y:S01]  /*0060*/  S2R R10, SR_CTAID.X ;  /* 0x00000000000a7919 */ /* 0x000ea20000002500 */
[----:B------:R-:W-:Y:S01]  /*0070*/  VIADD R2, R0, 0x3f ;  /* 0x0000003f00027836 */ /* 0x000fe20000000000 */
[----:B------:R-:W-:Y:S01]  /*0080*/  IABS R13, R0 ;  /* 0x00000000000d7213 */ /* 0x000fe20000000000 */
[----:B------:R-:W3:Y:S01]  /*0090*/  S2UR UR4, SR_CgaCtaId ;  /* 0x00000000000479c3 */ /* 0x000ee20000008800 */
[----:B------:R-:W-:Y:S01]  /*00a0*/  UMOV UR6, 0x400 ;  /* 0x0000040000067882 */ /* 0x000fe20000000000 */
[----:B------:R-:W-:Y:S01]  /*00b0*/  ULDC.64 UR20, c[0x0][0x208] ;  /* 0x0000820000147ab9 */ /* 0x000fe20000000a00 */
[----:B------:R-:W-:Y:S01]  /*00c0*/  SHF.R.S32.HI R3, RZ, 0x1f, R2 ;  /* 0x0000001fff037819 */ /* 0x000fe20000011402 */
[----:B------:R-:W-:Y:S01]  /*00d0*/  IMAD.MOV.U32 R33, RZ, RZ, 0x3 ;  /* 0x00000003ff217424 */ /* 0x000fe200078e00ff */
[----:B------:R-:W-:Y:S01]  /*00e0*/  CS2R R24, SRZ ;  /* 0x0000000000187805 */ /* 0x000fe2000001ff00 */
[----:B------:R-:W-:Y:S01]  /*00f0*/  IMAD.MOV.U32 R20, RZ, RZ, -0x20 ;  /* 0xffffffe0ff147424 */ /* 0x000fe200078e00ff */
[----:B------:R-:W-:-:S02]  /*0100*/  LEA.HI R2, R3, R2, RZ, 0x6 ;  /* 0x0000000203027211 */ /* 0x000fc400078f30ff */
[----:B------:R-:W-:Y:S02]  /*0110*/  CS2R R26, SRZ ;  /* 0x00000000001a7805 */ /* 0x000fe4000001ff00 */
[----:B------:R-:W-:Y:S02]  /*0120*/  CS2R R28, SRZ ;  /* 0x00000000001c7805 */ /* 0x000fe4000001ff00 */
[----:B------:R-:W-:Y:S01]  /*0130*/  CS2R R30, SRZ ;  /* 0x00000000001e7805 */ /* 0x000fe2000001ff00 */
[----:B---3--:R-:W-:-:S03]  /*0140*/  UPRMT UR6, UR4, 0x654, UR6 ;  /* 0x0000065404067896 */ /* 0x008fc60008000006 */
[----:B------:R-:W-:Y:S01]  /*0150*/  UMOV UR4, 0xffffffff ;  /* 0xffffffff00047882 */ /* 0x000fe20000000000 */
[C---:B--2---:R-:W-:Y:S01]  /*0160*/  IMAD.HI R4, R10.reuse, 0x2aaaaaab, RZ ;  /* 0x2aaaaaab0a047827 */ /* 0x044fe200078e02ff */
[----:B------:R-:W-:Y:S02]  /*0170*/  IABS R6, R10 ;  /* 0x0000000a00067213 */ /* 0x000fe40000000000 */
[----:B------:R-:W-:Y:S02]  /*0180*/  ISETP.GE.AND P2, PT, R10, RZ, PT ;  /* 0x000000ff0a00720c */ /* 0x000fe40003f46270 */
[----:B------:R-:W-:-:S04]  /*0190*/  SHF.R.U32.HI R5, RZ, 0x1f, R4 ;  /* 0x0000001fff057819 */ /* 0x000fc80000011604 */
[----:B------:R-:W-:-:S05]  /*01a0*/  LEA.HI.SX32 R5, R4, R5, 0x17 ;  /* 0x0000000504057211 */ /* 0x000fca00078fbaff */
[----:B------:R-:W-:-:S05]  /*01b0*/  IMAD.SHL.U32 R7, R5, 0x8, RZ ;  /* 0x0000000805077824 */ /* 0x000fca00078e00ff */
[----:B------:R-:W-:-:S04]  /*01c0*/  LEA.HI.SX32 R2, R2, -R7, 0x1a ;  /* 0x8000000702027211 */ /* 0x000fc800078fd2ff */
[----:B------:R-:W-:-:S04]  /*01d0*/  VIMNMX R3, R2, 0x8, PT ;  /* 0x0000000802037848 */ /* 0x000fc80003fe0100 */
[-C--:B------:R-:W-:Y:S02]  /*01e0*/  IABS R4, R3.reuse ;  /* 0x0000000300047213 */ /* 0x080fe40000000000 */
[----:B------:R-:W-:Y:S02]  /*01f0*/  IABS R12, R3 ;  /* 0x00000003000c7213 */ /* 0x000fe40000000000 */
[----:B------:R-:W2:Y:S03]  /*0200*/  I2F.RP R2, R4 ;  /* 0x0000000400027306 */ /* 0x000ea60000209400 */
[----:B------:R-:W-:Y:S02]  /*0210*/  IMAD.MOV R14, RZ, RZ, -R12 ;  /* 0x000000ffff0e7224 */ /* 0x000fe400078e0a0c */
[----:B------:R-:W-:-:S05]  /*0220*/  IMAD R12, R5, -0xc00, R10 ;  /* 0xfffff400050c7824 */ /* 0x000fca00078e020a */
[----:B------:R-:W-:Y:S02]  /*0230*/  IABS R16, R12 ;  /* 0x0000000c00107213 */ /* 0x000fe40000000000 */
[----:B------:R-:W-:Y:S01]  /*0240*/  LOP3.LUT R12, R12, R3, RZ, 0x3c, !PT ;  /* 0x000000030c0c7212 */ /* 0x000fe200078e3cff */
[----:B--2---:R-:W2:Y:S02]  /*0250*/  MUFU.RCP R2, R2 ;  /* 0x0000000200027308 */ /* 0x004ea40000001000 */
[----:B--2---:R-:W-:-:S06]  /*0260*/  VIADD R8, R2, 0xffffffe ;  /* 0x0ffffffe02087836 */ /* 0x004fcc0000000000 */
[----:B------:R2:W3:Y:S02]  /*0270*/  F2I.FTZ.U32.TRUNC.NTZ R9, R8 ;  /* 0x0000000800097305 */ /* 0x0004e4000021f000 */
[----:B--2---:R-:W-:Y:S02]  /*0280*/  IMAD.MOV.U32 R8, RZ, RZ, RZ ;  /* 0x000000ffff087224 */ /* 0x004fe400078e00ff */
[----:B---3--:R-:W-:-:S04]  /*0290*/  IMAD.MOV R11, RZ, RZ, -R9 ;  /* 0x000000ffff0b7224 */ /* 0x008fc800078e0a09 */
[----:B------:R-:W-:-:S04]  /*02a0*/  IMAD R11, R11, R4, RZ ;  /* 0x000000040b0b7224 */ /* 0x000fc800078e02ff */
[----:B------:R-:W-:-:S04]  /*02b0*/  IMAD.HI.U32 R9, R9, R11, R8 ;  /* 0x0000000b09097227 */ /* 0x000fc800078e0008 */
[----:B------:R-:W-:Y:S02]  /*02c0*/  IMAD.MOV.U32 R11, RZ, RZ, R6 ;  /* 0x000000ffff0b7224 */ /* 0x000fe400078e0006 */
[----:B------:R-:W-:Y:S02]  /*02d0*/  IMAD.MOV.U32 R6, RZ, RZ, R13 ;  /* 0x000000ffff067224 */ /* 0x000fe400078e000d */
[C---:B------:R-:W-:Y:S02]  /*02e0*/  IMAD.HI.U32 R2, R9.reuse, R11, RZ ;  /* 0x0000000b09027227 */ /* 0x040fe400078e00ff */
[----:B------:R-:W2:Y:S02]  /*02f0*/  I2F.RP R8, R6 ;  /* 0x0000000600087306 */ /* 0x000ea40000209400 */
[----:B------:R-:W-:Y:S02]  /*0300*/  IMAD R11, R2, R14, R11 ;  /* 0x0000000e020b7224 */ /* 0x000fe400078e020b */
[----:B------:R-:W3:Y:S01]  /*0310*/  S2R R2, SR_TID.X ;  /* 0x0000000000027919 */ /* 0x000ee20000002100 */
[----:B------:R-:W-:-:S02]  /*0320*/  IMAD.HI.U32 R9, R9, R16, RZ ;  /* 0x0000001009097227 */ /* 0x000fc400078e00ff */
[----:B------:R-:W-:Y:S02]  /*0330*/  ISETP.GT.U32.AND P0, PT, R4, R11, PT ;  /* 0x0000000b0400720c */ /* 0x000fe40003f04070 */
[----:B------:R-:W-:-:S05]  /*0340*/  IMAD R13, R9, R14, R16 ;  /* 0x0000000e090d7224 */ /* 0x000fca00078e0210 */
[----:B------:R-:W-:Y:S01]  /*0350*/  ISETP.GT.U32.AND P1, PT, R4, R13, PT ;  /* 0x0000000d0400720c */ /* 0x000fe20003f24070 */
[----:B--2---:R-:W2:Y:S05]  /*0360*/  MUFU.RCP R8, R8 ;  /* 0x0000000800087308 */ /* 0x004eaa0000001000 */
[----:B------:R-:W-:-:S05]  /*0370*/  @!P0 IMAD.IADD R11, R11, 0x1, -R4 ;  /* 0x000000010b0b8824 */ /* 0x000fca00078e0a04 */
[----:B------:R-:W-:Y:S02]  /*0380*/  ISETP.GT.U32.AND P0, PT, R4, R11, PT ;  /* 0x0000000b0400720c */ /* 0x000fe40003f04070 */
[----:B------:R-:W-:Y:S02]  /*0390*/  @!P1 IMAD.IADD R13, R13, 0x1, -R4 ;  /* 0x000000010d0d9824 */ /* 0x000fe400078e0a04 */
[----:B------:R-:W-:Y:S02]  /*03a0*/  @!P1 VIADD R9, R9, 0x1 ;  /* 0x0000000109099836 */ /* 0x000fe40000000000 */
[----:B--2---:R-:W-:Y:S01]  /*03b0*/  VIADD R5, R8, 0xffffffe ;  /* 0x0ffffffe08057836 */ /* 0x004fe20000000000 */
[----:B------:R-:W-:Y:S02]  /*03c0*/  LOP3.LUT R8, RZ, R3, RZ, 0x33, !PT ;  /* 0x00000003ff087212 */ /* 0x000fe400078e33ff */
[----:B------:R-:W-:Y:S02]  /*03d0*/  ISETP.GE.U32.AND P3, PT, R13, R4, PT ;  /* 0x000000040d00720c */ /* 0x000fe40003f66070 */
[----:B---3--:R-:W-:Y:S01]  /*03e0*/  SHF.R.U32.HI R15, RZ, 0x3, R2 ;  /* 0x00000003ff0f7819 */ /* 0x008fe20000011602 */
[----:B------:R-:W2:Y:S01]  /*03f0*/  F2I.FTZ.U32.TRUNC.NTZ R5, R5 ;  /* 0x0000000500057305 */ /* 0x000ea2000021f000 */
[----:B------:R-:W-:Y:S01]  /*0400*/  @!P0 IMAD.IADD R11, R11, 0x1, -R4 ;  /* 0x000000010b0b8824 */ /* 0x000fe200078e0a04 */
[----:B------:R-:W-:Y:S01]  /*0410*/  ISETP.NE.AND P0, PT, R3, RZ, PT ;  /* 0x000000ff0300720c */ /* 0x000fe20003f05270 */
[----:B------:R-:W-:Y:S01]  /*0420*/  IMAD.MOV.U32 R4, RZ, RZ, RZ ;  /* 0x000000ffff047224 */ /* 0x000fe200078e00ff */
[----:B------:R-:W-:Y:S01]  /*0430*/  SGXT.U32 R15, R15, 0x5 ;  /* 0x000000050f0f781a */ /* 0x000fe20000000000 */
[----:B------:R-:W-:Y:S01]  /*0440*/  @!P2 IMAD.MOV R11, RZ, RZ, -R11 ;  /* 0x000000ffff0ba224 */ /* 0x000fe200078e0a0b */
[----:B------:R-:W-:-:S02]  /*0450*/  ISETP.GE.AND P2, PT, R12, RZ, PT ;  /* 0x000000ff0c00720c */ /* 0x000fc40003f46270 */
[--C-:B------:R-:W-:Y:S02]  /*0460*/  SHF.R.U32.HI R22, RZ, 0x5, R2.reuse ;  /* 0x00000005ff167819 */ /* 0x100fe40000011602 */
[----:B------:R-:W-:Y:S01]  /*0470*/  SEL R10, R8, R11, !P0 ;  /* 0x0000000b080a7207 */ /* 0x000fe20004000000 */
[----:B------:R-:W-:Y:S01]  /*0480*/  @P3 VIADD R9, R9, 0x1 ;  /* 0x0000000109093836 */ /* 0x000fe20000000000 */
[--C-:B------:R-:W-:Y:S02]  /*0490*/  SHF.R.U32.HI R11, RZ, 0x2, R2.reuse ;  /* 0x00000002ff0b7819 */ /* 0x100fe40000011602 */
[----:B------:R-:W-:Y:S01]  /*04a0*/  SHF.R.U32.HI R32, RZ, 0x2, R2 ;  /* 0x00000002ff207819 */ /* 0x000fe20000011602 */
[----:B--2---:R-:W-:Y:S01]  /*04b0*/  IMAD.MOV R14, RZ, RZ, -R5 ;  /* 0x000000ffff0e7224 */ /* 0x004fe200078e0a05 */
[----:B------:R-:W-:Y:S01]  /*04c0*/  LOP3.LUT R23, R22, 0x7fffffc, RZ, 0xc0, !PT ;  /* 0x07fffffc16177812 */ /* 0x000fe200078ec0ff */
[----:B------:R-:W-:Y:S01]  /*04d0*/  IMAD.IADD R10, R7, 0x1, R10 ;  /* 0x00000001070a7824 */ /* 0x000fe200078e020a */
[----:B------:R-:W-:Y:S01]  /*04e0*/  SGXT.U32 R7, R11, 0x6 ;  /* 0x000000060b07781a */ /* 0x000fe20000000000 */
[----:B------:R-:W-:-:S02]  /*04f0*/  IMAD.MOV.U32 R11, RZ, RZ, R14 ;  /* 0x000000ffff0b7224 */ /* 0x000fc400078e000e */
[----:B------:R-:W-:Y:S02]  /*0500*/  IMAD.SHL.U32 R10, R10, 0x40, RZ ;  /* 0x000000400a0a7824 */ /* 0x000fe400078e00ff */
[----:B------:R-:W-:Y:S02]  /*0510*/  IMAD R11, R11, R6, RZ ;  /* 0x000000060b0b7224 */ /* 0x000fe400078e02ff */
[----:B------:R-:W-:Y:S01]  /*0520*/  @!P2 IMAD.MOV R9, RZ, RZ, -R9 ;  /* 0x000000ffff09a224 */ /* 0x000fe200078e0a09 */
[----:B------:R-:W-:Y:S01]  /*0530*/  LOP3.LUT R3, R10, R7, RZ, 0xfc, !PT ;  /* 0x000000070a037212 */ /* 0x000fe200078efcff */
[----:B------:R-:W-:Y:S01]  /*0540*/  IMAD.HI.U32 R4, R5, R11, R4 ;  /* 0x0000000b05047227 */ /* 0x000fe200078e0004 */
[----:B------:R-:W-:Y:S02]  /*0550*/  IABS R10, R0 ;  /* 0x00000000000a7213 */ /* 0x000fe40000000000 */
[----:B------:R-:W-:Y:S02]  /*0560*/  IABS R13, R3 ;  /* 0x00000003000d7213 */ /* 0x000fe40000000000 */
[----:B------:R-:W-:Y:S01]  /*0570*/  ISETP.GE.AND P2, PT, R3, RZ, PT ;  /* 0x000000ff0300720c */ /* 0x000fe20003f46270 */
[----:B------:R-:W-:-:S02]  /*0580*/  IMAD.MOV R5, RZ, RZ, -R10 ;  /* 0x000000ffff057224 */ /* 0x000fc400078e0a0a */
[----:B------:R-:W-:Y:S01]  /*0590*/  IMAD.HI.U32 R4, R4, R13, RZ ;  /* 0x0000000d04047227 */ /* 0x000fe200078e00ff */
[----:B------:R-:W2:Y:S03]  /*05a0*/  LDC.64 R10, c[0x0][0x218] ;  /* 0x00008600ff0a7b82 */ /* 0x000ea60000000a00 */
[----:B------:R-:W-:Y:S01]  /*05b0*/  IMAD R13, R4, R5, R13 ;  /* 0x00000005040d7224 */ /* 0x000fe200078e020d */
[----:B------:R-:W-:Y:S01]  /*05c0*/  SEL R4, R8, R9, !P0 ;  /* 0x0000000908047207 */ /* 0x000fe20004000000 */
[----:B------:R-:W-:Y:S01]  /*05d0*/  IMAD.SHL.U32 R5, R2, 0x8, RZ ;  /* 0x0000000802057824 */ /* 0x000fe200078e00ff */
[----:B------:R-:W-:Y:S02]  /*05e0*/  ISETP.NE.AND P0, PT, R0, RZ, PT ;  /* 0x000000ff0000720c */ /* 0x000fe40003f05270 */
[----:B------:R-:W-:Y:S01]  /*05f0*/  ISETP.GT.U32.AND P1, PT, R6, R13, PT ;  /* 0x0000000d0600720c */ /* 0x000fe20003f24070 */
[----:B------:R-:W-:Y:S01]  /*0600*/  IMAD.SHL.U32 R4, R4, 0x20, RZ ;  /* 0x0000002004047824 */ /* 0x000fe200078e00ff */
[----:B------:R-:W-:Y:S01]  /*0610*/  LOP3.LUT R14, R5, 0x18, R2, 0x48, !PT ;  /* 0x00000018050e7812 */ /* 0x000fe200078e4802 */
[----:B------:R-:W3:Y:S03]  /*0620*/  LDC.64 R8, c[0x0][0x210] ;  /* 0x00008400ff087b82 */ /* 0x000ee60000000a00 */
[----:B------:R-:W-:Y:S01]  /*0630*/  LOP3.LUT R18, R4, R15, RZ, 0xfc, !PT ;  /* 0x0000000f04127212 */ /* 0x000fe200078efcff */
[----:B------:R-:W-:Y:S01]  /*0640*/  IMAD R16, R7, 0x20, R14 ;  /* 0x0000002007107824 */ /* 0x000fe200078e020e */
[----:B------:R-:W-:-:S03]  /*0650*/  SHF.R.U32.HI R7, RZ, 0x3, R2 ;  /* 0x00000003ff077819 */ /* 0x000fc60000011602 */
[----:B------:R-:W-:Y:S01]  /*0660*/  IMAD.HI R12, R18, 0x2aaaaaab, RZ ;  /* 0x2aaaaaab120c7827 */ /* 0x000fe200078e02ff */
[----:B------:R-:W-:-:S03]  /*0670*/  LOP3.LUT R14, R7, R2, RZ, 0x3c, !PT ;  /* 0x00000002070e7212 */ /* 0x000fc600078e3cff */
[----:B------:R-:W-:Y:S01]  /*0680*/  @!P1 IMAD.IADD R13, R13, 0x1, -R6 ;  /* 0x000000010d0d9824 */ /* 0x000fe200078e0a06 */
[----:B------:R-:W-:Y:S01]  /*0690*/  SHF.R.U32.HI R17, RZ, 0x1f, R12 ;  /* 0x0000001fff117819 */ /* 0x000fe2000001160c */
[----:B------:R-:W-:-:S03]  /*06a0*/  IMAD.SHL.U32 R14, R14, 0x4, RZ ;  /* 0x000000040e0e7824 */ /* 0x000fc600078e00ff */
[----:B------:R-:W-:Y:S02]  /*06b0*/  ISETP.GT.U32.AND P1, PT, R6, R13, PT ;  /* 0x0000000d0600720c */ /* 0x000fe40003f24070 */
[----:B------:R-:W-:-:S05]  /*06c0*/  LEA.HI R17, R12, R17, RZ, 0x15 ;  /* 0x000000110c117211 */ /* 0x000fca00078fa8ff */
[----:B------:R-:W-:-:S06]  /*06d0*/  IMAD R17, R17, -0x3000, R18 ;  /* 0xffffd00011117824 */ /* 0x000fcc00078e0212 */
[----:B------:R-:W-:Y:S02]  /*06e0*/  @!P1 IMAD.IADD R13, R13, 0x1, -R6 ;  /* 0x000000010d0d9824 */ /* 0x000fe400078e0a06 */
[----:B------:R-:W-:Y:S02]  /*06f0*/  IMAD.SHL.U32 R6, R2, 0x4, RZ ;  /* 0x0000000402067824 */ /* 0x000fe400078e00ff */
[----:B------:R-:W-:Y:S01]  /*0700*/  @!P2 IMAD.MOV R13, RZ, RZ, -R13 ;  /* 0x000000ffff0da224 */ /* 0x000fe200078e0a0d */
[----:B------:R-:W-:Y:S02]  /*0710*/  @!P0 LOP3.LUT R13, RZ, R0, RZ, 0x33, !PT ;  /* 0x00000000ff0d8212 */ /* 0x000fe400078e33ff */
[C---:B------:R-:W-:Y:S02]  /*0720*/  LOP3.LUT R12, R6.reuse, 0x1c, RZ, 0xc0, !PT ;  /* 0x0000001c060c7812 */ /* 0x040fe400078ec0ff */
[----:B------:R-:W-:Y:S02]  /*0730*/  LOP3.LUT R21, R6, 0x4, RZ, 0xc0, !PT ;  /* 0x0000000406157812 */ /* 0x000fe400078ec0ff */
[----:B------:R-:W-:Y:S01]  /*0740*/  LOP3.LUT R6, R5, 0x18, RZ, 0xc0, !PT ;  /* 0x0000001805067812 */ /* 0x000fe200078ec0ff */
[----:B------:R-:W-:Y:S01]  /*0750*/  IMAD R19, R17, 0xc00, R12 ;  /* 0x00000c0011137824 */ /* 0x000fe200078e020c */
[----:B------:R-:W-:-:S02]  /*0760*/  LOP3.LUT R14, R21, 0x18, R14, 0xf8, !PT ;  /* 0x00000018150e7812 */ /* 0x000fc400078ef80e */
[----:B------:R-:W-:Y:S01]  /*0770*/  SHF.R.U32.HI R21, RZ, 0x1, R2 ;  /* 0x00000001ff157819 */ /* 0x000fe20000011602 */
[----:B------:R-:W-:Y:S02]  /*0780*/  IMAD R17, R13, 0xc00, R6 ;  /* 0x00000c000d117824 */ /* 0x000fe400078e0206 */
[----:B--2---:R-:W-:-:S04]  /*0790*/  IMAD.WIDE R12, R19, 0x2, R10 ;  /* 0x00000002130c7825 */ /* 0x004fc800078e020a */
[----:B------:R-:W-:Y:S01]  /*07a0*/  IMAD R10, R15, 0x20, R14 ;  /* 0x000000200f0a7824 */ /* 0x000fe200078e020e */
[----:B------:R-:W-:Y:S01]  /*07b0*/  IADD3 R34, P0, R12, 0x100, RZ ;  /* 0x000001000c227810 */ /* 0x000fe20007f1e0ff */
[----:B---3--:R-:W-:Y:S01]  /*07c0*/  IMAD.WIDE R14, R17, 0x2, R8 ;  /* 0x00000002110e7825 */ /* 0x008fe200078e0208 */
[----:B------:R-:W-:Y:S02]  /*07d0*/  LEA R8, R16, UR6, 0x1 ;  /* 0x0000000610087c11 */ /* 0x000fe4000f8e08ff */
[----:B------:R-:W-:Y:S01]  /*07e0*/  LEA R9, R10, UR6, 0x1 ;  /* 0x000000060a097c11 */ /* 0x000fe2000f8e08ff */
[----:B------:R-:W-:Y:S01]  /*07f0*/  IMAD.X R11, RZ, RZ, R13, P0 ;  /* 0x000000ffff0b7224 */ /* 0x000fe200000e060d */
[----:B------:R-:W-:Y:S01]  /*0800*/  IADD3 R18, P1, R14, 0x100, RZ ;  /* 0x000001000e127810 */ /* 0x000fe20007f3e0ff */
[----:B------:R-:W-:Y:S01]  /*0810*/  @!PT LDS RZ, [RZ] ;  /* 0x00000000fffff984 */ /* 0x000fe20000000800 */
[----:B------:R-:W-:Y:S01]  /*0820*/  @!PT LDS RZ, [RZ] ;  /* 0x00000000fffff984 */ /* 0x000fe20000000800 */
[----:B------:R-:W-:Y:S01]  /*0830*/  @!PT LDS RZ, [RZ] ;  /* 0x00000000fffff984 */ /* 0x000fe20000000800 */
[----:B------:R-:W-:Y:S04]  /*0840*/  LDGSTS.E.BYPASS.128 [R8], desc[UR20][R14.64] ;  /* 0x000000000e087fae */ /* 0x000fe8000b901c54 */
[----:B------:R-:W0:Y:S01]  /*0850*/  LDGDEPBAR ;  /* 0x00000000000079af */ /* 0x000e220000000000 */
[----:B------:R-:W-:-:S03]  /*0860*/  IMAD.X R19, RZ, RZ, R15, P1 ;  /* 0x000000ffff137224 */ /* 0x000fc600008e060f */
[----:B------:R-:W-:Y:S04]  /*0870*/  LDGSTS.E.64 [R9+0x5000], desc[UR20][R12.64] ;  /* 0x050000000c097fae */ /* 0x000fe8000b921a54 */
[----:B------:R-:W0:Y:S01]  /*0880*/  LDGDEPBAR ;  /* 0x00000000000079af */ /* 0x000e220000000000 */
[----:B------:R-:W-:Y:S06]  /*0890*/  BAR.SYNC.DEFER_BLOCKING 0x0 ;  /* 0x0000000000007b1d */ /* 0x000fec0000010000 */
[----:B------:R-:W-:Y:S01]  /*08a0*/  @!PT LDS RZ, [RZ] ;  /* 0x00000000fffff984 */ /* 0x000fe20000000800 */
[----:B------:R-:W-:Y:S01]  /*08b0*/  @!PT LDS RZ, [RZ] ;  /* 0x00000000fffff984 */ /* 0x000fe20000000800 */
[----:B------:R-:W-:Y:S01]  /*08c0*/  @!PT LDS RZ, [RZ] ;  /* 0x00000000fffff984 */ /* 0x000fe20000000800 */
[----:B------:R-:W-:Y:S04]  /*08d0*/  LDGSTS.E.BYPASS.128 [R8+0x1000], desc[UR20][R14.64+0x40] ;  /* 0x010000400e087fae */ /* 0x000fe8000b901c54 */
[----:B------:R-:W0:Y:S04]  /*08e0*/  LDGDEPBAR ;  /* 0x00000000000079af */ /* 0x000e280000000000 */
        /* <DEDUP_REMOVED lines=16> */
[----:B------:R2:W-:Y:S04]  /*09f0*/  LDGSTS.E.64 [R9+0x6800], desc[UR20][R12.64+0xc0] ;  /* 0x068000c00c097fae */ /* 0x0005e8000b921a54 */
[----:B------:R-:W0:Y:S01]  /*0a00*/  LDGDEPBAR ;  /* 0x00000000000079af */ /* 0x000e220000000000 */
[----:B--2---:R-:W-:-:S04]  /*0a10*/  LOP3.LUT R12, R21, 0x40, RZ, 0xc0, !PT ;  /* 0x00000040150c7812 */ /* 0x004fc800078ec0ff */
[C---:B------:R-:W-:Y:S02]  /*0a20*/  LOP3.LUT R10, R12.reuse, 0x800000, RZ, 0xfc, !PT ;  /* 0x008000000c0a7812 */ /* 0x040fe400078efcff */
[----:B------:R-:W-:-:S07]  /*0a30*/  LOP3.LUT R12, R12, 0x800002, RZ, 0xfc, !PT ;  /* 0x008000020c0c7812 */ /* 0x000fce00078efcff */
.L_x_0:
[----:B------:R-:W-:Y:S01]  /*0a40*/  UIADD3 UR4, UR4, 0x1, URZ ;  /* 0x0000000104047890 */ /* 0x000fe2000fffe03f */
[----:B------:R-:W2:Y:S01]  /*0a50*/  SHFL.IDX PT, R13, R23, RZ, 0x1f ;  /* 0x00001fff170d7589 */ /* 0x000ea200000e0000 */
[----:B------:R-:W-:Y:S01]  /*0a60*/  IMAD.MOV.U32 R14, RZ, RZ, R10 ;  /* 0x000000ffff0e7224 */ /* 0x000fe200078e000a */
[----:B------:R-:W-:Y:S01]  /*0a70*/  UMOV UR5, URZ ;  /* 0x0000003f00057c82 */ /* 0x000fe20008000000 */
[----:B------:R-:W-:Y:S01]  /*0a80*/  UISETP.GE.AND UP0, UPT, UR4, 0x5, UPT ;  /* 0x000000050400788c */ /* 0x000fe2000bf06270 */
[----:B------:R-:W-:Y:S01]  /*0a90*/  IMAD.MOV.U32 R15, RZ, RZ, -0x7fffffe0 ;  /* 0x80000020ff0f7424 */ /* 0x000fe200078e00ff */
[----:B------:R-:W-:-:S04]  /*0aa0*/  DEPBAR.LE SB0, 0x6 ;  /* 0x000081800000791a */ /* 0x000fc80000000000 */
[----:B------:R-:W-:Y:S01]  /*0ab0*/  USEL UR16, UR4, URZ, !UP0 ;  /* 0x0000003f04107287 */ /* 0x000fe2000c000000 */
[----:B------:R-:W-:Y:S01]  /*0ac0*/  BAR.SYNC.DEFER_BLOCKING 0x0 ;  /* 0x0000000000007b1d */ /* 0x000fe20000010000 */
[----:B------:R-:W-:Y:S02]  /*0ad0*/  VIADD R33, R33, 0x1 ;  /* 0x0000000121217836 */ /* 0x000fe40000000000 */
[----:B------:R-:W-:Y:S01]  /*0ae0*/  ULEA UR4, UR16, UR6, 0xb ;  /* 0x0000000610047291 */ /* 0x000fe2000f8e583f */
[----:B------:R-:W-:Y:S02]  /*0af0*/  IMAD.MOV.U32 R36, RZ, RZ, R34 ;  /* 0x000000ffff247224 */ /* 0x000fe400078e0022 */
[C---:B------:R-:W-:Y:S01]  /*0b00*/  ISETP.GE.AND P1, PT, R33.reuse, 0x5, PT ;  /* 0x000000052100780c */ /* 0x040fe20003f26270 */
[----:B------:R-:W-:Y:S01]  /*0b10*/  UIADD3 UR4, UR4, 0x5000, URZ ;  /* 0x0000500004047890 */ /* 0x000fe2000fffe03f */
[----:B------:R-:W-:Y:S02]  /*0b20*/  IMAD.MOV.U32 R37, RZ, RZ, R11 ;  /* 0x000000ffff257224 */ /* 0x000fe400078e000b */
[----:B------:R-:W-:Y:S01]  /*0b30*/  SEL R33, R33, RZ, !P1 ;  /* 0x000000ff21217207 */ /* 0x000fe20004800000 */
[----:B------:R-:W-:Y:S01]  /*0b40*/  USHF.R.U32.HI UR4, URZ, 0x4, UR4 ;  /* 0x000000043f047899 */ /* 0x000fe20008011604 */
[----:B--2---:R-:W-:-:S03]  /*0b50*/  R2UR UR8, R13 ;  /* 0x000000000d0872ca */ /* 0x004fc600000e0000 */
[----:B------:R-:W-:Y:S01]  /*0b60*/  ULOP3.LUT UR4, UR4, 0x3fff, URZ, 0xc0, !UPT ;  /* 0x00003fff04047892 */ /* 0x000fe2000f8ec03f */
[----:B------:R-:W-:Y:S02]  /*0b70*/  IMAD.MOV.U32 R13, RZ, RZ, R14 ;  /* 0x000000ffff0d7224 */ /* 0x000fe400078e000e */
[C---:B------:R-:W-:Y:S02]  /*0b80*/  IMAD R35, R33.reuse, 0x800, R9 ;  /* 0x0000080021237824 */ /* 0x040fe400078e0209 */
[----:B------:R-:W-:Y:S02]  /*0b90*/  VIADD R11, R33, 0x1 ;  /* 0x00000001210b7836 */ /* 0x000fe40000000000 */
[----:B------:R-:W-:Y:S02]  /*0ba0*/  UMOV UR7, UR4 ;  /* 0x0000000400077c82 */ /* 0x000fe40008000000 */
[----:B------:R-:W-:Y:S01]  /*0bb0*/  IADD3 R16, P0, R13, UR7, RZ ;  /* 0x000000070d107c10 */ /* 0x000fe2000ff1e0ff */
[----:B------:R-:W-:Y:S01]  /*0bc0*/  IMAD.MOV.U32 R13, RZ, RZ, R15 ;  /* 0x000000ffff0d7224 */ /* 0x000fe200078e000f */
[----:B------:R-:W-:Y:S01]  /*0bd0*/  UMOV UR7, UR5 ;  /* 0x0000000500077c82 */ /* 0x000fe20008000000 */
[----:B------:R-:W-:Y:S01]  /*0be0*/  USHF.L.U32 UR8, UR8, 0x6, URZ ;  /* 0x0000000608087899 */ /* 0x000fe2000800063f */
[----:B------:R-:W-:Y:S01]  /*0bf0*/  R2UR UR10, R16 ;  /* 0x00000000100a72ca */ /* 0x000fe200000e0000 */
[----:B------:R-:W-:Y:S01]  /*0c00*/  WARPGROUP.ARRIVE ;  /* 0x00000000000079c5 */ /* 0x000fe20000000000 */
[----:B------:R-:W-:Y:S01]  /*0c10*/  IADD3.X R17, R13, UR7, RZ, P0, !PT ;  /* 0x000000070d117c10 */ /* 0x000fe200087fe4ff */
[----:B------:R-:W-:Y:S01]  /*0c20*/  ULEA UR7, UR16, UR6, 0xc ;  /* 0x0000000610077291 */ /* 0x000fe2000f8e603f */
[----:B------:R-:W-:Y:S01]  /*0c30*/  IMAD.MOV.U32 R13, RZ, RZ, -0x7fffffe0 ;  /* 0x80000020ff0d7424 */ /* 0x000fe200078e00ff */
[----:B------:R-:W-:Y:S01]  /*0c40*/  UIADD3 UR16, UR16, 0x1, URZ ;  /* 0x0000000110107890 */ /* 0x000fe2000fffe03f */
[----:B------:R-:W-:Y:S01]  /*0c50*/  R2UR UR11, R17 ;  /* 0x00000000110b72ca */ /* 0x000fe200000e0000 */
[----:B------:R-:W-:Y:S01]  /*0c60*/  USHF.R.U32.HI UR9, URZ, 0x4, UR7 ;  /* 0x000000043f097899 */ /* 0x000fe20008011607 */
[----:B------:R-:W-:Y:S01]  /*0c70*/  IMAD.MOV.U32 R16, RZ, RZ, R12 ;  /* 0x000000ffff107224 */ /* 0x000fe200078e000c */
[----:B------:R-:W-:Y:S01]  /*0c80*/  ULOP3.LUT UR7, UR8, 0xc0, URZ, 0xc0, !UPT ;  /* 0x000000c008077892 */ /* 0x000fe2000f8ec03f */
[----:B------:R-:W-:Y:S01]  /*0c90*/  IMAD.MOV.U32 R17, RZ, RZ, R13 ;  /* 0x000000ffff117224 */ /* 0x000fe200078e000d */
[----:B------:R-:W-:Y:S01]  /*0ca0*/  ULOP3.LUT UR9, UR9, 0x3fff, URZ, 0xc0, !UPT ;  /* 0x00003fff09097892 */ /* 0x000fe2000f8ec03f */
[----:B------:R-:W-:-:S03]  /*0cb0*/  ISETP.GE.AND P1, PT, R11, 0x5, PT ;  /* 0x000000050b00780c */ /* 0x000fc60003f26270 */
[----:B------:R-:W-:Y:S01]  /*0cc0*/  UIADD3 UR12, UP0, UR7, UR9, URZ ;  /* 0x00000009070c7290 */ /* 0x000fe2000ff1e03f */
[----:B------:R-:W-:-:S03]  /*0cd0*/  SEL R11, R11, RZ, !P1 ;  /* 0x000000ff0b0b7207 */ /* 0x000fc60004800000 */
[----:B------:R-:W-:Y:S02]  /*0ce0*/  UIADD3.X UR13, URZ, URZ, URZ, UP0, !UPT ;  /* 0x0000003f3f0d7290 */ /* 0x000fe400087fe43f */
[----:B------:R-:W-:Y:S02]  /*0cf0*/  ULOP3.LUT UR8, UR12, 0x1000000, URZ, 0xfc, !UPT ;  /* 0x010000000c087892 */ /* 0x000fe4000f8efc3f */
[----:B------:R-:W-:Y:S02]  /*0d00*/  ULOP3.LUT UR9, UR13, 0x80000020, URZ, 0xfc, !UPT ;  /* 0x800000200d097892 */ /* 0x000fe4000f8efc3f */
[----:B------:R-:W-:-:S07]  /*0d10*/  UISETP.GE.AND UP0, UPT, UR16, 0x5, UPT ;  /* 0x000000051000788c */ /* 0x000fce000bf06270 */
[----:B------:R-:W-:Y:S01]  /*0d20*/  HGMMA.64x16x16.F32.BF16 R24, gdesc[UR8], R24 ;  /* 0x00200000081879f0 */ /* 0x000fe20008701818 */
[----:B------:R-:W-:Y:S01]  /*0d30*/  UMOV UR8, UR4 ;  /* 0x0000000400087c82 */ /* 0x000fe20008000000 */
[----:B------:R-:W-:Y:S01]  /*0d40*/  UMOV UR9, 0x80000020 ;  /* 0x8000002000097882 */ /* 0x000fe20000000000 */
[----:B------:R-:W-:Y:S01]  /*0d50*/  IADD3 R16, P0, R16, UR8, RZ ;  /* 0x0000000810107c10 */ /* 0x000fe2000ff1e0ff */
[----:B------:R-:W-:Y:S01]  /*0d60*/  UMOV UR8, 0x1000002 ;  /* 0x0100000200087882 */ /* 0x000fe20000000000 */
[----:B------:R-:W-:Y:S02]  /*0d70*/  USEL UR10, UR16, URZ, !UP0 ;  /* 0x0000003f100a7287 */ /* 0x000fe4000c000000 */
[----:B------:R-:W-:Y:S01]  /*0d80*/  IADD3.X R17, R17, UR5, RZ, P0, !PT ;  /* 0x0000000511117c10 */ /* 0x000fe200087fe4ff */
[----:B------:R-:W-:Y:S01]  /*0d90*/  UIADD3.64 UR12, UR12, UR8, URZ ;  /* 0x000000080c0c7297 */ /* 0x000fe2000fffe03f */
[----:B------:R-:W-:Y:S01]  /*0da0*/  R2UR UR14, R16 ;  /* 0x00000000100e72ca */ /* 0x000fe200000e0000 */
[----:B------:R-:W-:Y:S01]  /*0db0*/  ULEA UR4, UR10, UR6, 0xb ;  /* 0x000000060a047291 */ /* 0x000fe2000f8e583f */
[----:B------:R-:W-:Y:S01]  /*0dc0*/  R2UR UR15, R17 ;  /* 0x00000000110f72ca */ /* 0x000fe200000e0000 */
[----:B------:R-:W-:Y:S01]  /*0dd0*/  IMAD.MOV.U32 R16, RZ, RZ, R14 ;  /* 0x000000ffff107224 */ /* 0x000fe200078e000e */
[----:B------:R-:W-:Y:S01]  /*0de0*/  UMOV UR5, URZ ;  /* 0x0000003f00057c82 */ /* 0x000fe20008000000 */
[----:B------:R-:W-:Y:S01]  /*0df0*/  UIADD3 UR4, UR4, 0x5000, URZ ;  /* 0x0000500004047890 */ /* 0x000fe2000fffe03f */
[----:B------:R-:W-:-:S03]  /*0e00*/  IMAD.MOV.U32 R17, RZ, RZ, R15 ;  /* 0x000000ffff117224 */ /* 0x000fc600078e000f */
[----:B------:R-:W-:-:S04]  /*0e10*/  USHF.R.U32.HI UR4, URZ, 0x4, UR4 ;  /* 0x000000043f047899 */ /* 0x000fc80008011604 */
[----:B------:R-:W-:-:S07]  /*0e20*/  ULOP3.LUT UR4, UR4, 0x3fff, URZ, 0xc0, !UPT ;  /* 0x00003fff04047892 */ /* 0x000fce000f8ec03f */
[----:B------:R-:W-:Y:S02]  /*0e30*/  UMOV UR11, UR4 ;  /* 0x00000004000b7c82 */ /* 0x000fe40008000000 */
[----:B------:R-:W-:Y:S01]  /*0e40*/  IADD3 R16, P0, R16, UR11, RZ ;  /* 0x0000000b10107c10 */ /* 0x000fe2000ff1e0ff */
[----:B------:R-:W-:-:S03]  /*0e50*/  UMOV UR11, UR5 ;  /* 0x00000005000b7c82 */ /* 0x000fc60008000000 */
[----:B------:R-:W-:Y:S01]  /*0e60*/  IADD3.X R17, R17, UR11, RZ, P0, !PT ;  /* 0x0000000b11117c10 */ /* 0x000fe200087fe4ff */
[----:B------:R-:W-:Y:S01]  /*0e70*/  UMOV UR11, UR4 ;  /* 0x00000004000b7c82 */ /* 0x000fe20008000000 */
[----:B------:R-:W-:Y:S02]  /*0e80*/  ULEA UR4, UR10, UR6, 0xc ;  /* 0x000000060a047291 */ /* 0x000fe4000f8e603f */
[----:B------:R-:W-:Y:S02]  /*0e90*/  UIADD3 UR10, UR10, 0x1, URZ ;  /* 0x000000010a0a7890 */ /* 0x000fe4000fffe03f */
[----:B------:R-:W-:-:S04]  /*0ea0*/  USHF.R.U32.HI UR4, URZ, 0x4, UR4 ;  /* 0x000000043f047899 */ /* 0x000fc80008011604 */
[----:B------:R-:W-:-:S04]  /*0eb0*/  ULOP3.LUT UR4, UR4, 0x3fff, URZ, 0xc0, !UPT ;  /* 0x00003fff04047892 */ /* 0x000fc8000f8ec03f */
[----:B------:R-:W-:Y:S01]  /*0ec0*/  UIADD3 UR16, UP0, UR7, UR4, URZ ;  /* 0x0000000407107290 */ /* 0x000fe2000ff1e03f */
[----:B------:R-:W-:Y:S01]  /*0ed0*/  HGMMA.64x16x16.F32.BF16 R24, gdesc[UR12], R24, gsb0 ;  /* 0x002000000c1879f0 */ /* 0x000fe20008001818 */
[----:B------:R-:W-:Y:S01]  /*0ee0*/  R2UR UR14, R16 ;  /* 0x00000000100e72ca */ /* 0x000fe200000e0000 */
[----:B------:R-:W-:Y:S01]  /*0ef0*/  IMAD.MOV.U32 R16, RZ, RZ, R12 ;  /* 0x000000ffff107224 */ /* 0x000fe200078e000c */
[----:B------:R-:W-:Y:S01]  /*0f00*/  R2UR UR15, R17 ;  /* 0x00000000110f72ca */ /* 0x000fe200000e0000 */
[----:B------:R-:W-:Y:S01]  /*0f10*/  IMAD.MOV.U32 R17, RZ, RZ, R13 ;  /* 0x000000ffff117224 */ /* 0x000fe200078e000d */
[----:B------:R-:W-:Y:S02]  /*0f20*/  UIADD3.X UR17, URZ, URZ, URZ, UP0, !UPT ;  /* 0x0000003f3f117290 */ /* 0x000fe400087fe43f */
[----:B------:R-:W-:Y:S01]  /*0f30*/  IADD3 R16, P0, R16, UR11, RZ ;  /* 0x0000000b10107c10 */ /* 0x000fe2000ff1e0ff */
[----:B------:R-:W-:Y:S02]  /*0f40*/  ULOP3.LUT UR12, UR16, 0x1000000, URZ, 0xfc, !UPT ;  /* 0x01000000100c7892 */ /* 0x000fe4000f8efc3f */
[----:B------:R-:W-:Y:S01]  /*0f50*/  ULOP3.LUT UR13, UR17, 0x80000020, URZ, 0xfc, !UPT ;  /* 0x80000020110d7892 */ /* 0x000fe2000f8efc3f */
[----:B------:R-:W-:Y:S01]  /*0f60*/  R2UR UR18, R16 ;  /* 0x00000000101272ca */ /* 0x000fe200000e0000 */
[----:B------:R-:W-:Y:S01]  /*0f70*/  VIADD R16, R20, 0x20 ;  /* 0x0000002014107836 */ /* 0x000fe20000000000 */
[----:B------:R-:W-:Y:S01]  /*0f80*/  IADD3.X R17, R17, UR5, RZ, P0, !PT ;  /* 0x0000000511117c10 */ /* 0x000fe200087fe4ff */
[----:B------:R-:W-:-:S02]  /*0f90*/  UIADD3.64 UR16, UR16, UR8, URZ ;  /* 0x0000000810107297 */ /* 0x000fc4000fffe03f */
[----:B------:R-:W-:Y:S01]  /*0fa0*/  UISETP.GE.AND UP0, UPT, UR10, 0x5, UPT ;  /* 0x000000050a00788c */ /* 0x000fe2000bf06270 */
[----:B------:R-:W-:Y:S01]  /*0fb0*/  ISETP.GE.U32.AND P0, PT, R16, 0xb80, PT ;  /* 0x00000b801000780c */ /* 0x000fe20003f06070 */
[----:B------:R-:W-:Y:S01]  /*0fc0*/  IMAD.MOV.U32 R16, RZ, RZ, R18 ;  /* 0x000000ffff107224 */ /* 0x000fe200078e0012 */
[----:B------:R-:W-:Y:S01]  /*0fd0*/  R2UR UR19, R17 ;  /* 0x00000000111372ca */ /* 0x000fe200000e0000 */
[----:B------:R-:W-:Y:S01]  /*0fe0*/  IMAD.MOV.U32 R17, RZ, RZ, R19 ;  /* 0x000000ffff117224 */ /* 0x000fe200078e0013 */
[----:B------:R-:W-:Y:S01]  /*0ff0*/  USEL UR10, UR10, URZ, !UP0 ;  /* 0x0000003f0a0a7287 */ /* 0x000fe2000c000000 */
[--C-:B------:R-:W-:Y:S01]  /*1000*/  IMAD R19, R33, 0x1000, R8.reuse ;  /* 0x0000100021137824 */ /* 0x100fe200078e0208 */
[----:B------:R-:W-:Y:S01]  /*1010*/  UMOV UR5, URZ ;  /* 0x0000003f00057c82 */ /* 0x000fe20008000000 */
[----:B------:R-:W-:Y:S01]  /*1020*/  VIADD R18, R20, 0x40 ;  /* 0x0000004014127836 */ /* 0x000fe20000000000 */
[----:B------:R-:W-:Y:S01]  /*1030*/  ULEA UR4, UR10, UR6, 0xb ;  /* 0x000000060a047291 */ /* 0x000fe2000f8e583f */
[----:B------:R-:W-:-:S03]  /*1040*/  IMAD R33, R11, 0x1000, R8 ;  /* 0x000010000b217824 */ /* 0x000fc600078e0208 */
[----:B------:R-:W-:-:S04]  /*1050*/  UIADD3 UR4, UR4, 0x5000, URZ ;  /* 0x0000500004047890 */ /* 0x000fc8000fffe03f */
[----:B------:R-:W-:-:S04]  /*1060*/  USHF.R.U32.HI UR4, URZ, 0x4, UR4 ;  /* 0x000000043f047899 */ /* 0x000fc80008011604 */
[----:B------:R-:W-:-:S07]  /*1070*/  ULOP3.LUT UR4, UR4, 0x3fff, URZ, 0xc0, !UPT ;  /* 0x00003fff04047892 */ /* 0x000fce000f8ec03f */
[----:B------:R-:W-:Y:S01]  /*1080*/  UMOV UR11, UR4 ;  /* 0x00000004000b7c82 */ /* 0x000fe20008000000 */
[----:B------:R-:W-:Y:S02]  /*1090*/  WARPGROUP.DEPBAR.LE gsb0, 0x1 ;  /* 0x00008000000079c5 */ /* 0x000fe40000010100 */
[----:B------:R-:W-:Y:S06]  /*10a0*/  BAR.SYNC.DEFER_BLOCKING 0x0 ;  /* 0x0000000000007b1d */ /* 0x000fec0000010000 */
[----:B------:R-:W-:Y:S01]  /*10b0*/  @!PT LDS RZ, [RZ] ;  /* 0x00000000fffff984 */ /* 0x000fe20000000800 */
[----:B------:R-:W-:Y:S01]  /*10c0*/  @!PT LDS RZ, [RZ] ;  /* 0x00000000fffff984 */ /* 0x000fe20000000800 */
[----:B------:R-:W-:Y:S01]  /*10d0*/  @!PT LDS RZ, [RZ] ;  /* 0x00000000fffff984 */ /* 0x000fe20000000800 */
[----:B------:R2:W-:Y:S04]  /*10e0*/  LDGSTS.E.BYPASS.128 [R19], desc[UR20][R16.64], !P0 ;  /* 0x0000000010137fae */ /* 0x0005e8000c101c54 */
[----:B------:R-:W0:Y:S04]  /*10f0*/  LDGDEPBAR ;  /* 0x00000000000079af */ /* 0x000e280000000000 */
[----:B------:R3:W-:Y:S01]  /*1100*/  LDGSTS.E.64 [R35+0x5000], desc[UR20][R36.64], !P0 ;  /* 0x0500000024237fae */ /* 0x0007e2000c121a54 */
[----:B------:R-:W-:Y:S01]  /*1110*/  ISETP.GE.U32.AND P0, PT, R18, 0xb80, PT ;  /* 0x00000b801200780c */ /* 0x000fe20003f06070 */
[----:B------:R-:W-:-:S02]  /*1120*/  IMAD.MOV.U32 R18, RZ, RZ, R14 ;  /* 0x000000ffff127224 */ /* 0x000fc400078e000e */
[----:B------:R-:W0:Y:S01]  /*1130*/  LDGDEPBAR ;  /* 0x00000000000079af */ /* 0x000e220000000000 */
[----:B--2---:R-:W-:Y:S02]  /*1140*/  IMAD.MOV.U32 R19, RZ, RZ, R15 ;  /* 0x000000ffff137224 */ /* 0x004fe400078e000f */
[C---:B---3--:R-:W-:Y:S02]  /*1150*/  IMAD R35, R11.reuse, 0x800, R9 ;  /* 0x000008000b237824 */ /* 0x048fe400078e0209 */
[----:B------:R-:W-:-:S05]  /*1160*/  VIADD R11, R11, 0x1 ;  /* 0x000000010b0b7836 */ /* 0x000fca0000000000 */
[----:B------:R-:W-:-:S04]  /*1170*/  ISETP.GE.AND P1, PT, R11, 0x5, PT ;  /* 0x000000050b00780c */ /* 0x000fc80003f26270 */
[----:B------:R-:W-:Y:S01]  /*1180*/  SEL R11, R11, RZ, !P1 ;  /* 0x000000ff0b0b7207 */ /* 0x000fe20004800000 */
[----:B------:R-:W-:-:S04]  /*1190*/  DEPBAR.LE SB0, 0x6 ;  /* 0x000081800000791a */ /* 0x000fc80000000000 */
[----:B------:R-:W-:Y:S06]  /*11a0*/  BAR.SYNC.DEFER_BLOCKING 0x0 ;  /* 0x0000000000007b1d */ /* 0x000fec0000010000 */
[----:B------:R-:W-:-:S06]  /*11b0*/  WARPGROUP.ARRIVE ;  /* 0x00000000000079c5 */ /* 0x000fcc0000000000 */
[----:B------:R-:W-:Y:S04]  /*11c0*/  HGMMA.64x16x16.F32.BF16 R24, gdesc[UR12], R24 ;  /* 0x002000000c1879f0 */ /* 0x000fe80008701818 */
[----:B------:R-:W-:Y:S03]  /*11d0*/  HGMMA.64x16x16.F32.BF16 R24, gdesc[UR16], R24, gsb0 ;  /* 0x00200000101879f0 */ /* 0x000fe60008001818 */
        /* <DEDUP_REMOVED lines=8> */
[----:B------:R-:W-:Y:S01]  /*1260*/  IADD3 R18, P0, R18, UR11, RZ ;  /* 0x0000000b12127c10 */ /* 0x000fe2000ff1e0ff */
[----:B------:R-:W-:-:S02]  /*1270*/  UMOV UR11, UR5 ;  /* 0x00000005000b7c82 */ /* 0x000fc40008000000 */
[----:B------:R-:W0:Y:S01]  /*1280*/  LDGDEPBAR ;  /* 0x00000000000079af */ /* 0x000e220000000000 */
[----:B------:R-:W-:Y:S01]  /*1290*/  IADD3.X R19, R19, UR11, RZ, P0, !PT ;  /* 0x0000000b13137c10 */ /* 0x000fe200087fe4ff */
[----:B------:R-:W-:Y:S01]  /*12a0*/  UMOV UR11, UR4 ;  /* 0x00000004000b7c82 */ /* 0x000fe20008000000 */
[----:B------:R-:W-:Y:S01]  /*12b0*/  ULEA UR4, UR10, UR6, 0xc ;  /* 0x000000060a047291 */ /* 0x000fe2000f8e603f */
[----:B------:R-:W-:Y:S01]  /*12c0*/  R2UR UR14, R18 ;  /* 0x00000000120e72ca */ /* 0x000fe200000e0000 */
[----:B------:R-:W-:Y:S01]  /*12d0*/  IMAD.MOV.U32 R18, RZ, RZ, R12 ;  /* 0x000000ffff127224 */ /* 0x000fe200078e000c */
[----:B------:R-:W-:Y:S01]  /*12e0*/  R2UR UR15, R19 ;  /* 0x00000000130f72ca */ /* 0x000fe200000e0000 */
[----:B------:R-:W-:Y:S01]  /*12f0*/  USHF.R.U32.HI UR4, URZ, 0x4, UR4 ;  /* 0x000000043f047899 */ /* 0x000fe20008011604 */
[----:B------:R-:W-:Y:S01]  /*1300*/  IMAD.MOV.U32 R19, RZ, RZ, R13 ;  /* 0x000000ffff137224 */ /* 0x000fe200078e000d */
[----:B------:R-:W-:Y:S01]  /*1310*/  UIADD3 UR10, UR10, 0x1, URZ ;  /* 0x000000010a0a7890 */ /* 0x000fe2000fffe03f */
[----:B------:R-:W-:Y:S01]  /*1320*/  IADD3 R18, P0, R18, UR11, RZ ;  /* 0x0000000b12127c10 */ /* 0x000fe2000ff1e0ff */
[----:B------:R-:W-:Y:S01]  /*1330*/  ULOP3.LUT UR4, UR4, 0x3fff, URZ, 0xc0, !UPT ;  /* 0x00003fff04047892 */ /* 0x000fe2000f8ec03f */
[----:B--2---:R-:W-:-:S02]  /*1340*/  IMAD R33, R11, 0x1000, R8 ;  /* 0x000010000b217824 */ /* 0x004fc400078e0208 */
[----:B------:R-:W-:Y:S01]  /*1350*/  IADD3.X R19, R19, UR5, RZ, P0, !PT ;  /* 0x0000000513137c10 */ /* 0x000fe200087fe4ff */
[----:B------:R-:W-:Y:S01]  /*1360*/  UIADD3 UR16, UP0, UR7, UR4, URZ ;  /* 0x0000000407107290 */ /* 0x000fe2000ff1e03f */
[----:B------:R-:W-:Y:S01]  /*1370*/  R2UR UR18, R18 ;  /* 0x00000000121272ca */ /* 0x000fe200000e0000 */
[----:B------:R-:W-:Y:S01]  /*1380*/  VIADD R18, R20, 0x60 ;  /* 0x0000006014127836 */ /* 0x000fe20000000000 */
[----:B------:R-:W-:Y:S01]  /*1390*/  R2UR UR19, R19 ;  /* 0x00000000131372ca */ /* 0x000fe200000e0000 */
[----:B------:R-:W-:Y:S01]  /*13a0*/  UIADD3.X UR17, URZ, URZ, URZ, UP0, !UPT ;  /* 0x0000003f3f117290 */ /* 0x000fe200087fe43f */
[----:B---3--:R-:W-:Y:S01]  /*13b0*/  IMAD R35, R11, 0x800, R9 ;  /* 0x000008000b237824 */ /* 0x008fe200078e0209 */
[----:B------:R-:W-:Y:S01]  /*13c0*/  ULOP3.LUT UR12, UR16, 0x1000000, URZ, 0xfc, !UPT ;  /* 0x01000000100c7892 */ /* 0x000fe2000f8efc3f */
[----:B------:R-:W-:Y:S01]  /*13d0*/  ISETP.GE.U32.AND P0, PT, R18, 0xb80, PT ;  /* 0x00000b801200780c */ /* 0x000fe20003f06070 */
[----:B------:R-:W-:Y:S01]  /*13e0*/  ULOP3.LUT UR13, UR17, 0x80000020, URZ, 0xfc, !UPT ;  /* 0x80000020110d7892 */ /* 0x000fe2000f8efc3f */
[----:B------:R-:W-:-:S04]  /*13f0*/  DEPBAR.LE SB0, 0x6 ;  /* 0x000081800000791a */ /* 0x000fc80000000000 */
[----:B------:R-:W-:Y:S01]  /*1400*/  BAR.SYNC.DEFER_BLOCKING 0x0 ;  /* 0x0000000000007b1d */ /* 0x000fe20000010000 */
[----:B------:R-:W-:Y:S01]  /*1410*/  UIADD3.64 UR16, UR16, UR8, URZ ;  /* 0x0000000810107297 */ /* 0x000fe2000fffe03f */
[----:B------:R-:W-:Y:S01]  /*1420*/  IMAD.MOV.U32 R18, RZ, RZ, R14 ;  /* 0x000000ffff127224 */ /* 0x000fe200078e000e */
[----:B------:R-:W-:Y:S01]  /*1430*/  UISETP.GE.AND UP0, UPT, UR10, 0x5, UPT ;  /* 0x000000050a00788c */ /* 0x000fe2000bf06270 */
[----:B------:R-:W-:Y:S02]  /*1440*/  IMAD.MOV.U32 R19, RZ, RZ, R15 ;  /* 0x000000ffff137224 */ /* 0x000fe400078e000f */
[----:B------:R-:W-:Y:S01]  /*1450*/  UMOV UR5, URZ ;  /* 0x0000003f00057c82 */ /* 0x000fe20008000000 */
[----:B------:R-:W-:Y:S01]  /*1460*/  USEL UR10, UR10, URZ, !UP0 ;  /* 0x0000003f0a0a7287 */ /* 0x000fe2000c000000 */
[----:B------:R-:W-:-:S03]  /*1470*/  VIADD R11, R11, 0x1 ;  /* 0x000000010b0b7836 */ /* 0x000fc60000000000 */
[----:B------:R-:W-:Y:S02]  /*1480*/  ULEA UR4, UR10, UR6, 0xb ;  /* 0x000000060a047291 */ /* 0x000fe4000f8e583f */
[C---:B------:R-:W-:Y:S02]  /*1490*/  ISETP.GE.AND P1, PT, R11.reuse, 0x5, PT ;  /* 0x000000050b00780c */ /* 0x040fe40003f26270 */
[----:B------:R-:W-:Y:S02]  /*14a0*/  UIADD3 UR4, UR4, 0x5000, URZ ;  /* 0x0000500004047890 */ /* 0x000fe4000fffe03f */
[----:B------:R-:W-:Y:S02]  /*14b0*/  SEL R11, R11, RZ, !P1 ;  /* 0x000000ff0b0b7207 */ /* 0x000fe40004800000 */
[----:B------:R-:W-:-:S04]  /*14c0*/  USHF.R.U32.HI UR4, URZ, 0x4, UR4 ;  /* 0x000000043f047899 */ /* 0x000fc80008011604 */
[----:B------:R-:W-:Y:S01]  /*14d0*/  ULOP3.LUT UR4, UR4, 0x3fff, URZ, 0xc0, !UPT ;  /* 0x00003fff04047892 */ /* 0x000fe2000f8ec03f */
[----:B------:R-:W-:-:S06]  /*14e0*/  WARPGROUP.ARRIVE ;  /* 0x00000000000079c5 */ /* 0x000fcc0000000000 */
[----:B------:R-:W-:Y:S01]  /*14f0*/  HGMMA.64x16x16.F32.BF16 R24, gdesc[UR12], R24 ;  /* 0x002000000c1879f0 */ /* 0x000fe20008701818 */
[----:B------:R-:W-:-:S03]  /*1500*/  UMOV UR11, UR4 ;  /* 0x00000004000b7c82 */ /* 0x000fc60008000000 */
        /* <DEDUP_REMOVED lines=60> */
[----:B------:R-:W-:Y:S01]  /*18d0*/  LDGSTS.E.64 [R35+0x5000], desc[UR20][R36.64+0xc0], !P0 ;  /* 0x050000c024237fae */ /* 0x000fe2000c121a54 */
        /* <DEDUP_REMOVED lines=10> */
[----:B------:R-:W-:Y:S02]  /*1980*/  IMAD.MOV.U32 R19, RZ, RZ, R13 ;  /* 0x000000ffff137224 */ /* 0x000fe400078e000d */
        /* <DEDUP_REMOVED lines=9> */
[----:B------:R-:W-:Y:S01]  /*1a20*/  IMAD R19, R11, 0x1000, R8 ;  /* 0x000010000b137824 */ /* 0x000fe200078e0208 */
[----:B------:R-:W-:Y:S01]  /*1a30*/  ULOP3.LUT UR12, UR16, 0x1000000, URZ, 0xfc, !UPT ;  /* 0x01000000100c7892 */ /* 0x000fe2000f8efc3f */
[----:B------:R-:W-:Y:S01]  /*1a40*/  ISETP.GE.U32.AND P0, PT, R18, 0xb80, PT ;  /* 0x00000b801200780c */ /* 0x000fe20003f06070 */
[----:B------:R-:W-:Y:S01]  /*1a50*/  ULOP3.LUT UR13, UR17, 0x80000020, URZ, 0xfc, !UPT ;  /* 0x80000020110d7892 */ /* 0x000fe2000f8efc3f */
[----:B------:R-:W-:-:S04]  /*1a60*/  DEPBAR.LE SB0, 0x6 ;  /* 0x000081800000791a */ /* 0x000fc80000000000 */
[----:B------:R-:W-:Y:S01]  /*1a70*/  BAR.SYNC.DEFER_BLOCKING 0x0 ;  /* 0x0000000000007b1d */ /* 0x000fe20000010000 */
[----:B------:R-:W-:Y:S01]  /*1a80*/  UIADD3.64 UR16, UR16, UR8, URZ ;  /* 0x0000000810107297 */ /* 0x000fe2000fffe03f */
[----:B------:R-:W-:Y:S01]  /*1a90*/  IMAD.MOV.U32 R18, RZ, RZ, R14 ;  /* 0x000000ffff127224 */ /* 0x000fe200078e000e */
[----:B------:R-:W-:Y:S01]  /*1aa0*/  UIADD3 UR4, UR10, 0x1, URZ ;  /* 0x000000010a047890 */ /* 0x000fe2000fffe03f */
[----:B------:R-:W-:Y:S02]  /*1ab0*/  VIADD R11, R11, 0x1 ;  /* 0x000000010b0b7836 */ /* 0x000fe40000000000 */
[----:B------:R-:W-:Y:S01]  /*1ac0*/  UMOV UR5, URZ ;  /* 0x0000003f00057c82 */ /* 0x000fe20008000000 */
[----:B------:R-:W-:Y:S01]  /*1ad0*/  UISETP.GE.AND UP0, UPT, UR4, 0x5, UPT ;  /* 0x000000050400788c */ /* 0x000fe2000bf06270 */
[----:B------:R-:W-:Y:S01]  /*1ae0*/  VIADD R20, R20, 0xc0 ;  /* 0x000000c014147836 */ /* 0x000fe20000000000 */
[----:B------:R-:W-:Y:S01]  /*1af0*/  ISETP.GE.AND P1, PT, R11, 0x5, PT ;  /* 0x000000050b00780c */ /* 0x000fe20003f26270 */
[----:B------:R-:W-:-:S06]  /*1b00*/  WARPGROUP.ARRIVE ;  /* 0x00000000000079c5 */ /* 0x000fcc0000000000 */
[----:B------:R-:W-:Y:S04]  /*1b10*/  HGMMA.64x16x16.F32.BF16 R24, gdesc[UR12], R24 ;  /* 0x002000000c1879f0 */ /* 0x000fe80008701818 */
[----:B------:R-:W-:Y:S01]  /*1b20*/  HGMMA.64x16x16.F32.BF16 R24, gdesc[UR16], R24, gsb0 ;  /* 0x00200000101879f0 */ /* 0x000fe20008001818 */
[----:B------:R-:W-:-:S04]  /*1b30*/  USEL UR18, UR4, URZ, !UP0 ;  /* 0x0000003f04127287 */ /* 0x000fc8000c000000 */
[----:B------:R-:W-:-:S04]  /*1b40*/  ULEA UR4, UR18, UR6, 0xb ;  /* 0x0000000612047291 */ /* 0x000fc8000f8e583f */
        /* <DEDUP_REMOVED lines=13> */
[----:B------:R-:W-:Y:S01]  /*1c20*/  UMOV UR10, UR5 ;  /* 0x00000005000a7c82 */ /* 0x000fe20008000000 */
[----:B------:R-:W-:Y:S01]  /*1c30*/  IADD3 R18, P2, R16, 0x180, RZ ;  /* 0x0000018010127810 */ /* 0x000fe20007f5e0ff */
[----:B------:R-:W0:Y:S01]  /*1c40*/  LDGDEPBAR ;  /* 0x00000000000079af */ /* 0x000e220000000000 */
[----:B------:R-:W-:Y:S01]  /*1c50*/  IADD3.X R15, R15, UR10, RZ, P0, !PT ;  /* 0x0000000a0f0f7c10 */ /* 0x000fe200087fe4ff */
[----:B------:R-:W-:Y:S01]  /*1c60*/  ULEA UR10, UR18, UR6, 0xc ;  /* 0x00000006120a7291 */ /* 0x000fe2000f8e603f */
[----:B------:R-:W-:Y:S01]  /*1c70*/  R2UR UR14, R14 ;  /* 0x000000000e0e72ca */ /* 0x000fe200000e0000 */
[----:B------:R-:W-:Y:S01]  /*1c80*/  IMAD.MOV.U32 R14, RZ, RZ, R12 ;  /* 0x000000ffff0e7224 */ /* 0x000fe200078e000c */
[----:B------:R-:W-:Y:S01]  /*1c90*/  R2UR UR15, R15 ;  /* 0x000000000f0f72ca */ /* 0x000fe200000e0000 */
[----:B------:R-:W-:Y:S01]  /*1ca0*/  USHF.R.U32.HI UR10, URZ, 0x4, UR10 ;  /* 0x000000043f0a7899 */ /* 0x000fe2000801160a */
[----:B--2---:R-:W-:Y:S01]  /*1cb0*/  IMAD.X R19, RZ, RZ, R17, P2 ;  /* 0x000000ffff137224 */ /* 0x004fe200010e0611 */
[----:B---3--:R-:W-:-:S02]  /*1cc0*/  SEL R33, R11, RZ, !P1 ;  /* 0x000000ff0b217207 */ /* 0x008fc40004800000 */
[----:B------:R-:W-:Y:S01]  /*1cd0*/  ULOP3.LUT UR10, UR10, 0x3fff, URZ, 0xc0, !UPT ;  /* 0x00003fff0a0a7892 */ /* 0x000fe2000f8ec03f */
[----:B------:R-:W-:-:S03]  /*1ce0*/  IADD3 R34, P1, R36, 0x180, RZ ;  /* 0x0000018024227810 */ /* 0x000fc60007f3e0ff */
[----:B------:R-:W-:Y:S02]  /*1cf0*/  UIADD3 UR16, UP0, UR7, UR10, URZ ;  /* 0x0000000a07107290 */ /* 0x000fe4000ff1e03f */
[----:B------:R-:W-:Y:S01]  /*1d00*/  IMAD.X R11, RZ, RZ, R37, P1 ;  /* 0x000000ffff0b7224 */ /* 0x000fe200008e0625 */
[----:B------:R-:W-:Y:S01]  /*1d10*/  UMOV UR7, UR4 ;  /* 0x0000000400077c82 */ /* 0x000fe20008000000 */
[----:B------:R-:W-:Y:S01]  /*1d20*/  UIADD3.X UR17, URZ, URZ, URZ, UP0, !UPT ;  /* 0x0000003f3f117290 */ /* 0x000fe200087fe43f */
[----:B------:R-:W-:Y:S01]  /*1d30*/  IADD3 R14, P0, R14, UR7, RZ ;  /* 0x000000070e0e7c10 */ /* 0x000fe2000ff1e0ff */
[----:B------:R-:W-:Y:S02]  /*1d40*/  ULOP3.LUT UR12, UR16, 0x1000000, URZ, 0xfc, !UPT ;  /* 0x01000000100c7892 */ /* 0x000fe4000f8efc3f */
[----:B------:R-:W-:Y:S01]  /*1d50*/  ULOP3.LUT UR13, UR17, 0x80000020, URZ, 0xfc, !UPT ;  /* 0x80000020110d7892 */ /* 0x000fe2000f8efc3f */
[----:B------:R-:W-:Y:S01]  /*1d60*/  IADD3.X R15, R13, UR5, RZ, P0, !PT ;  /* 0x000000050d0f7c10 */ /* 0x000fe200087fe4ff */
[----:B------:R-:W-:-:S04]  /*1d70*/  DEPBAR.LE SB0, 0x6 ;  /* 0x000081800000791a */ /* 0x000fc80000000000 */
[----:B------:R-:W-:Y:S01]  /*1d80*/  BAR.SYNC.DEFER_BLOCKING 0x0 ;  /* 0x0000000000007b1d */ /* 0x000fe20000010000 */
[----:B------:R-:W-:Y:S01]  /*1d90*/  R2UR UR10, R14 ;  /* 0x000000000e0a72ca */ /* 0x000fe200000e0000 */
[----:B------:R-:W-:Y:S01]  /*1da0*/  UIADD3.64 UR8, UR16, UR8, URZ ;  /* 0x0000000810087297 */ /* 0x000fe2000fffe03f */
[----:B------:R-:W-:Y:S01]  /*1db0*/  R2UR UR11, R15 ;  /* 0x000000000f0b72ca */ /* 0x000fe200000e0000 */
[C---:B------:R-:W-:Y:S01]  /*1dc0*/  IMAD R13, R33.reuse, 0x1000, R8 ;  /* 0x00001000210d7824 */ /* 0x040fe200078e0208 */
[----:B------:R-:W-:Y:S01]  /*1dd0*/  ISETP.GE.U32.AND P0, PT, R20, 0xb80, PT ;  /* 0x00000b801400780c */ /* 0x000fe20003f06070 */
[----:B------:R-:W-:Y:S01]  /*1de0*/  IMAD R15, R33, 0x800, R9 ;  /* 0x00000800210f7824 */ /* 0x000fe200078e0209 */
[----:B------:R-:W-:Y:S01]  /*1df0*/  UMOV UR4, UR18 ;  /* 0x0000001200047c82 */ /* 0x000fe20008000000 */
        /* <DEDUP_REMOVED lines=11> */
[----:B------:R-:W-:-:S03]  /*1eb0*/  ISETP.GE.U32.AND P0, PT, R20, 0xbe0, PT ;  /* 0x00000be01400780c */ /* 0x000fc60003f06070 */
[----:B------:R-:W0:Y:S10]  /*1ec0*/  LDGDEPBAR ;  /* 0x00000000000079af */ /* 0x000e340000000000 */
[----:B--2---:R-:W-:Y:S05]  /*1ed0*/  @!P0 BRA `(.L_x_0) ;  /* 0xffffffe800d88947 */ /* 0x004fea000383ffff */
[----:B------:R-:W-:Y:S02]  /*1ee0*/  WARPGROUP.DEPBAR.LE gsb0, 0x0 ;  /* 0x00008000000079c5 */ /* 0x000fe40000010000 */
[----:B------:R-:W-:-:S04]  /*1ef0*/  DEPBAR.LE SB0, 0x0 ;  /* 0x000080000000791a */ /* 0x000fc80000000000 */
[C---:B------:R-:W-:Y:S01]  /*1f00*/  IMAD.SHL.U32 R9, R22.reuse, 0x10, RZ ;  /* 0x0000001016097824 */ /* 0x040fe200078e00ff */
[----:B------:R-:W-:Y:S01]  /*1f10*/  LOP3.LUT R8, R7, 0x10, RZ, 0xc0, !PT ;  /* 0x0000001007087812 */ /* 0x000fe200078ec0ff */
[----:B------:R-:W-:Y:S01]  /*1f20*/  IMAD.SHL.U32 R22, R22, 0x8, RZ ;  /* 0x0000000816167824 */ /* 0x000fe200078e00ff */
[----:B------:R-:W-:Y:S02]  /*1f30*/  F2FP.BF16.F32.PACK_AB R24, R25, R24 ;  /* 0x000000181918723e */ /* 0x000fe400000010ff */
[----:B------:R-:W-:Y:S02]  /*1f40*/  LOP3.LUT R9, R9, 0x30, RZ, 0xc0, !PT ;  /* 0x0000003009097812 */ /* 0x000fe400078ec0ff */
[----:B------:R-:W-:Y:S02]  /*1f50*/  LOP3.LUT R8, R8, 0x8, R21, 0xf8, !PT ;  /* 0x0000000808087812 */ /* 0x000fe400078ef815 */
[----:B------:R-:W-:Y:S02]  /*1f60*/  LOP3.LUT R9, R9, 0xf, R2, 0xf8, !PT ;  /* 0x0000000f09097812 */ /* 0x000fe400078ef802 */
[----:B------:R-:W-:-:S02]  /*1f70*/  F2FP.BF16.F32.PACK_AB R25, R27, R26 ;  /* 0x0000001a1b19723e */ /* 0x000fc400000010ff */
[----:B------:R-:W-:Y:S01]  /*1f80*/  F2FP.BF16.F32.PACK_AB R26, R29, R28 ;  /* 0x0000001c1d1a723e */ /* 0x000fe200000010ff */
[----:B------:R-:W-:Y:S01]  /*1f90*/  IMAD R8, R9, 0x28, R8 ;  /* 0x0000002809087824 */ /* 0x000fe200078e0208 */
[----:B------:R-:W-:Y:S02]  /*1fa0*/  F2FP.BF16.F32.PACK_AB R27, R31, R30 ;  /* 0x0000001e1f1b723e */ /* 0x000fe400000010ff */
[----:B------:R-:W-:Y:S02]  /*1fb0*/  LOP3.LUT R2, R4, 0x18, R5, 0xf8, !PT ;  /* 0x0000001804027812 */ /* 0x000fe400078ef805 */
[----:B------:R-:W-:Y:S01]  /*1fc0*/  LEA R8, R8, UR6, 0x1 ;  /* 0x0000000608087c11 */ /* 0x000fe2000f8e08ff */
[----:B------:R-:W-:Y:S01]  /*1fd0*/  BAR.SYNC.DEFER_BLOCKING 0x0 ;  /* 0x0000000000007b1d */ /* 0x000fe20000010000 */
[----:B------:R-:W-:Y:S02]  /*1fe0*/  ISETP.GE.AND P0, PT, R3, R0, PT ;  /* 0x000000000300720c */ /* 0x000fe40003f06270 */
[----:B------:R-:W-:-:S02]  /*1ff0*/  LOP3.LUT R7, R22, 0x38, RZ, 0xc0, !PT ;  /* 0x0000003816077812 */ /* 0x000fc400078ec0ff */
[----:B------:R-:W-:Y:S02]  /*2000*/  ISETP.LT.AND P0, PT, R2, 0x3000, !P0 ;  /* 0x000030000200780c */ /* 0x000fe40004701270 */
[----:B------:R-:W-:-:S05]  /*2010*/  LOP3.LUT R7, R7, 0x7, R32, 0xf8, !PT ;  /* 0x0000000707077812 */ /* 0x000fca00078ef820 */
[----:B------:R-:W-:-:S05]  /*2020*/  IMAD R7, R7, 0x28, R6 ;  /* 0x0000002807077824 */ /* 0x000fca00078e0206 */
[----:B------:R-:W-:Y:S01]  /*2030*/  LEA R7, R7, UR6, 0x1 ;  /* 0x0000000607077c11 */ /* 0x000fe2000f8e08ff */
[----:B------:R2:W-:Y:S01]  /*2040*/  STSM.16.M88.4 [R8], R24 ;  /* 0x0000001808007844 */ /* 0x0005e20000000200 */
[----:B------:R-:W-:Y:S06]  /*2050*/  BAR.SYNC.DEFER_BLOCKING 0x0 ;  /* 0x0000000000007b1d */ /* 0x000fec0000010000 */
[----:B--2---:R-:W-:Y:S05]  /*2060*/  @!P0 EXIT ;  /* 0x000000000000894d */ /* 0x004fea0003800000 */
[----:B------:R-:W1:Y:S01]  /*2070*/  LDS.128 R8, [R7] ;  /* 0x0000000007087984 */ /* 0x000e620000000c00 */
[----:B------:R-:W2:Y:S01]  /*2080*/  LDC.64 R4, c[0x0][0x220] ;  /* 0x00008800ff047b82 */ /* 0x000ea20000000a00 */
[----:B------:R-:W-:-:S04]  /*2090*/  IMAD R3, R3, 0x3000, R2 ;  /* 0x0000300003037824 */ /* 0x000fc800078e0202 */
[----:B--2---:R-:W-:-:S05]  /*20a0*/  IMAD.WIDE R4, R3, 0x2, R4 ;  /* 0x0000000203047825 */ /* 0x004fca00078e0204 */
[----:B-1----:R-:W-:Y:S01]  /*20b0*/  STG.E.128 desc[UR20][R4.64], R8 ;  /* 0x0000000804007986 */ /* 0x002fe2000c101d14 */
[----:B------:R-:W-:Y:S05]  /*20c0*/  EXIT ;  /* 0x000000000000794d */ /* 0x000fea0003800000 */
.L_x_1:
[----:B------:R-:W-:-:S00]  /*20d0*/  BRA `(.L_x_1) ;  /* 0xfffffffc00fc7947 */ /* 0x000fc0000383ffff */
[----:B------:R-:W-:-:S00]  /*20e0*/  NOP ;  /* 0x0000000000007918 */ /* 0x000fc00000000000 */
        /* <DEDUP_REMOVED lines=9> */
.L_x_2:


//--------------------- .nv.shared.triton_mm      --------------------------
	.section	.nv.shared.triton_mm,"aw",@nobits
	.sectionflags	@""
	.align	16
	.zero		1024


//--------------------- .nv.constant0.triton_mm   --------------------------
	.section	.nv.constant0.triton_mm,"a",@progbits
	.sectionflags	@""
	.align	4
.nv.constant0.triton_mm:
	.zero		560
